	.headerflags	@"EF_CUDA_TEXMODE_UNIFIED EF_CUDA_64BIT_ADDRESS EF_CUDA_ACCELERATORS EF_CUDA_SM90 EF_CUDA_VIRTUAL_SM(EF_CUDA_SM90)"
	.elftype	@"ET_EXEC"


//--------------------- .nv.info                  --------------------------
	.section	.nv.info,"",@"SHT_CUDA_INFO"
	.align	4


	//----- nvinfo : EIATTR_REGCOUNT
	.align		4
        /*0000*/ 	.byte	0x04, 0x2f
        /*0002*/ 	.short	(.L_3 - .L_2)
	.align		4
.L_2:
        /*0004*/ 	.word	index@(triton_per_fused__weight_norm_interface_18)
        /*0008*/ 	.word	0x00000013


	//----- nvinfo : EIATTR_MIN_STACK_SIZE
	.align		4
.L_3:
        /*000c*/ 	.byte	0x04, 0x12
        /*000e*/ 	.short	(.L_5 - .L_4)
	.align		4
.L_4:
        /*0010*/ 	.word	index@(triton_per_fused__weight_norm_interface_18)
        /*0014*/ 	.word	0x00000000


	//----- nvinfo : EIATTR_FRAME_SIZE
	.align		4
.L_5:
        /*0018*/ 	.byte	0x04, 0x11
        /*001a*/ 	.short	(.L_7 - .L_6)
	.align		4
.L_6:
        /*001c*/ 	.word	index@(triton_per_fused__weight_norm_interface_18)
        /*0020*/ 	.word	0x00000000


	//----- nvinfo : EIATTR_MIN_STACK_SIZE
	.align		4
.L_7:
        /*0024*/ 	.byte	0x04, 0x12
        /*0026*/ 	.short	(.L_9 - .L_8)
	.align		4
.L_8:
        /*0028*/ 	.word	index@(triton_per_fused__weight_norm_interface_18)
        /*002c*/ 	.word	0x00000000
.L_9:


//--------------------- .nv.info.triton_per_fused__weight_norm_interface_18 --------------------------
	.section	.nv.info.triton_per_fused__weight_norm_interface_18,"",@"SHT_CUDA_INFO"
	.sectionflags	@""
	.align	4


	//----- nvinfo : EIATTR_CUDA_API_VERSION
	.align		4
        /*0000*/ 	.byte	0x04, 0x37
        /*0002*/ 	.short	(.L_11 - .L_10)
.L_10:
        /*0004*/ 	.word	0x0000007c


	//----- nvinfo : EIATTR_KPARAM_INFO
	.align		4
.L_11:
        /*0008*/ 	.byte	0x04, 0x17
        /*000a*/ 	.short	(.L_13 - .L_12)
.L_12:
        /*000c*/ 	.word	0x00000000
        /*0010*/ 	.short	0x0005
        /*0012*/ 	.short	0x0024
        /*0014*/ 	.byte	0x00, 0xf0, 0x11, 0x00


	//----- nvinfo : EIATTR_KPARAM_INFO
	.align		4
.L_13:
        /*0018*/ 	.byte	0x04, 0x17
        /*001a*/ 	.short	(.L_15 - .L_14)
.L_14:
        /*001c*/ 	.word	0x00000000
        /*0020*/ 	.short	0x0004
        /*0022*/ 	.short	0x0020
        /*0024*/ 	.byte	0x00, 0xf0, 0x11, 0x00


	//----- nvinfo : EIATTR_KPARAM_INFO
	.align		4
.L_15:
        /*0028*/ 	.byte	0x04, 0x17
        /*002a*/ 	.short	(.L_17 - .L_16)
.L_16:
        /*002c*/ 	.word	0x00000000
        /*0030*/ 	.short	0x0003
        /*0032*/ 	.short	0x0018
        /*0034*/ 	.byte	0x00, 0xf4, 0x21, 0x00


	//----- nvinfo : EIATTR_KPARAM_INFO
	.align		4
.L_17:
        /*0038*/ 	.byte	0x04, 0x17
        /*003a*/ 	.short	(.L_19 - .L_18)
.L_18:
        /*003c*/ 	.word	0x00000000
        /*0040*/ 	.short	0x0002
        /*0042*/ 	.short	0x0010
        /*0044*/ 	.byte	0x00, 0xf4, 0x21, 0x00


	//----- nvinfo : EIATTR_KPARAM_INFO
	.align		4
.L_19:
        /*0048*/ 	.byte	0x04, 0x17
        /*004a*/ 	.short	(.L_21 - .L_20)
.L_20:
        /*004c*/ 	.word	0x00000000
        /*0050*/ 	.short	0x0001
        /*0052*/ 	.short	0x0008
        /*0054*/ 	.byte	0x00, 0xf4, 0x21, 0x00


	//----- nvinfo : EIATTR_KPARAM_INFO
	.align		4
.L_21:
        /*0058*/ 	.byte	0x04, 0x17
        /*005a*/ 	.short	(.L_23 - .L_22)
.L_22:
        /*005c*/ 	.word	0x00000000
        /*0060*/ 	.short	0x0000
        /*0062*/ 	.short	0x0000
        /*0064*/ 	.byte	0x00, 0xf4, 0x21, 0x00


	//----- nvinfo : EIATTR_SPARSE_MMA_MASK
	.align		4
.L_23:
        /*0068*/ 	.byte	0x03, 0x50
        /*006a*/ 	.short	0x0000


	//----- nvinfo : EIATTR_MAXREG_COUNT
	.align		4
        /*006c*/ 	.byte	0x03, 0x1b
        /*006e*/ 	.short	0x00ff


	//----- nvinfo : EIATTR_COOP_GROUP_MASK_REGIDS
	.align		4
        /*0070*/ 	.byte	0x04, 0x29
        /*0072*/ 	.short	(.L_25 - .L_24)


	//   ....[0]....
.L_24:
        /*0074*/ 	.word	0xffffffff


	//   ....[1]....
        /*0078*/ 	.word	0xffffffff


	//   ....[2]....
        /*007c*/ 	.word	0xffffffff


	//----- nvinfo : EIATTR_COOP_GROUP_INSTR_OFFSETS
	.align		4
.L_25:
        /*0080*/ 	.byte	0x04, 0x28
        /*0082*/ 	.short	(.L_27 - .L_26)


	//   ....[0]....
.L_26:
        /*0084*/ 	.word	0x000001f0


	//   ....[1]....
        /*0088*/ 	.word	0x00000210


	//   ....[2]....
        /*008c*/ 	.word	0x00000230


	//----- nvinfo : EIATTR_EXIT_INSTR_OFFSETS
	.align		4
.L_27:
        /*0090*/ 	.byte	0x04, 0x1c
        /*0092*/ 	.short	(.L_29 - .L_28)


	//   ....[0]....
.L_28:
        /*0094*/ 	.word	0x00000380


	//   ....[1]....
        /*0098*/ 	.word	0x000003a0


	//----- nvinfo : EIATTR_REQNTID
	.align		4
.L_29:
        /*009c*/ 	.byte	0x04, 0x10
        /*009e*/ 	.short	(.L_31 - .L_30)
.L_30:
        /*00a0*/ 	.word	0x00000040
        /*00a4*/ 	.word	0x00000001
        /*00a8*/ 	.word	0x00000001


	//----- nvinfo : EIATTR_CBANK_PARAM_SIZE
	.align		4
.L_31:
        /*00ac*/ 	.byte	0x03, 0x19
        /*00ae*/ 	.short	0x0028


	//----- nvinfo : EIATTR_PARAM_CBANK
	.align		4
        /*00b0*/ 	.byte	0x04, 0x0a
        /*00b2*/ 	.short	(.L_33 - .L_32)
	.align		4
.L_32:
        /*00b4*/ 	.word	index@(.nv.constant0.triton_per_fused__weight_norm_interface_18)
        /*00b8*/ 	.short	0x0210
        /*00ba*/ 	.short	0x0028


	//----- nvinfo : EIATTR_SW_WAR
	.align		4
.L_33:
        /*00bc*/ 	.byte	0x04, 0x36
        /*00be*/ 	.short	(.L_35 - .L_34)
.L_34:
        /*00c0*/ 	.word	0x00000008
.L_35:


//--------------------- .nv.callgraph             --------------------------
	.section	.nv.callgraph,"",@"SHT_CUDA_CALLGRAPH"
	.align	4
	.sectionentsize	8
	.align		4
        /*0000*/ 	.word	0x00000000
	.align		4
        /*0004*/ 	.word	0xffffffff
	.align		4
        /*0008*/ 	.word	0x00000000
	.align		4
        /*000c*/ 	.word	0xfffffffe
	.align		4
        /*0010*/ 	.word	0x00000000
	.align		4
        /*0014*/ 	.word	0xfffffffd
	.align		4
        /*0018*/ 	.word	0x00000000
	.align		4
        /*001c*/ 	.word	0xfffffffc


//--------------------- .nv.constant4             --------------------------
	.section	.nv.constant4,"a",@progbits
	.align	8
	.align		8
.nv.constant4:
        /*0000*/ 	.dword	_$_str
	.align		8
        /*0008*/ 	.dword	_$_str_$_2


//--------------------- .text.triton_per_fused__weight_norm_interface_18 --------------------------
	.section	.text.triton_per_fused__weight_norm_interface_18,"ax",@progbits
	.sectionflags	@"SHF_BARRIERS=1"
	.align	128
        .global         triton_per_fused__weight_norm_interface_18
        .type           triton_per_fused__weight_norm_interface_18,@function
        .size           triton_per_fused__weight_norm_interface_18,(.L_x_1 - triton_per_fused__weight_norm_interface_18)
        .other          triton_per_fused__weight_norm_interface_18,@"STO_CUDA_ENTRY STV_DEFAULT"
triton_per_fused__weight_norm_interface_18:
.text.triton_per_fused__weight_norm_interface_18:
[----:B------:R-:W0:Y:S02]  /*0000*/  LDC R1, c[0x0][0x28] ;  /* 0x00000a00ff017b82 */ /* 0x000e240000000800 */
[----:B------:R-:W1:Y:S01]  /*0010*/  S2R R3, SR_TID.X ;  /* 0x0000000000037919 */ /* 0x000e620000002100 */
[----:B------:R-:W2:Y:S01]  /*0020*/  LDC.64 R6, c[0x0][0x218] ;  /* 0x00008600ff067b82 */ /* 0x000ea20000000a00 */
[----:B------:R-:W-:Y:S01]  /*0030*/  HFMA2.MMA R12, -RZ, RZ, 0, 0 ;  /* 0x00000000ff0c7435 */ /* 0x000fe200000001ff */
[----:B------:R-:W-:Y:S01]  /*0040*/  ULDC.64 UR6, c[0x0][0x208] ;  /* 0x0000820000067ab9 */ /* 0x000fe20000000a00 */
[----:B------:R-:W3:Y:S05]  /*0050*/  S2R R2, SR_CTAID.X ;  /* 0x0000000000027919 */ /* 0x000eea0000002500 */
[----:B------:R-:W4:Y:S01]  /*0060*/  LDC.64 R8, c[0x0][0x220] ;  /* 0x00008800ff087b82 */ /* 0x000f220000000a00 */
[----:B-1----:R-:W-:-:S02]  /*0070*/  SHF.R.U32.HI R11, RZ, 0x3, R3 ;  /* 0x00000003ff0b7819 */ /* 0x002fc40000011603 */
[----:B------:R-:W-:Y:S01]  /*0080*/  LOP3.LUT R10, R3, 0x7, RZ, 0xc0, !PT ;  /* 0x00000007030a7812 */ /* 0x000fe200078ec0ff */
[----:B---3--:R-:W-:Y:S01]  /*0090*/  IMAD.SHL.U32 R2, R2, 0x8, RZ ;  /* 0x0000000802027824 */ /* 0x008fe200078e00ff */
[----:B------:R-:W-:-:S04]  /*00a0*/  SGXT.U32 R11, R11, 0x3 ;  /* 0x000000030b0b781a */ /* 0x000fc80000000000 */
[----:B------:R-:W-:-:S04]  /*00b0*/  LOP3.LUT R5, R2, R11, RZ, 0xfc, !PT ;  /* 0x0000000b02057212 */ /* 0x000fc800078efcff */
[C---:B------:R-:W-:Y:S01]  /*00c0*/  ISETP.GE.AND P1, PT, R5.reuse, 0x8, PT ;  /* 0x000000080500780c */ /* 0x040fe20003f26270 */
[----:B------:R-:W-:-:S04]  /*00d0*/  IMAD R0, R5, 0x8, R10 ;  /* 0x0000000805007824 */ /* 0x000fc800078e020a */
[----:B--2---:R-:W-:-:S08]  /*00e0*/  IMAD.WIDE R6, R0, 0x4, R6 ;  /* 0x0000000400067825 */ /* 0x004fd000078e0206 */
[----:B------:R-:W2:Y:S01]  /*00f0*/  @!P1 LDG.E R12, desc[UR6][R6.64] ;  /* 0x00000006060c9981 */ /* 0x000ea2000c1e1900 */
[----:B------:R-:W-:Y:S01]  /*0100*/  MOV R4, RZ ;  /* 0x000000ff00047202 */ /* 0x000fe20000000f00 */
[----:B----4-:R-:W-:-:S05]  /*0110*/  IMAD.WIDE R8, R5, 0x4, R8 ;  /* 0x0000000405087825 */ /* 0x010fca00078e0208 */
[----:B------:R1:W3:Y:S01]  /*0120*/  @!P1 LDG.E.EL R4, desc[UR6][R8.64] ;  /* 0x0000000608049981 */ /* 0x0002e2000c2e1900 */
[----:B------:R-:W4:Y:S01]  /*0130*/  S2UR UR5, SR_CgaCtaId ;  /* 0x00000000000579c3 */ /* 0x000f220000008800 */
[----:B------:R-:W-:Y:S01]  /*0140*/  UMOV UR4, 0x400 ;  /* 0x0000040000047882 */ /* 0x000fe20000000000 */
[----:B------:R-:W-:Y:S02]  /*0150*/  LOP3.LUT P0, RZ, R3, 0x38, RZ, 0xc0, !PT ;  /* 0x0000003803ff7812 */ /* 0x000fe4000780c0ff */
[----:B------:R-:W-:-:S04]  /*0160*/  LOP3.LUT R3, R2, 0x7, R3, 0xf8, !PT ;  /* 0x0000000702037812 */ /* 0x000fc800078ef803 */
[----:B------:R-:W-:Y:S01]  /*0170*/  ISETP.LT.AND P0, PT, R3, 0x8, !P0 ;  /* 0x000000080300780c */ /* 0x000fe20004701270 */
[----:B-1----:R-:W1:Y:S01]  /*0180*/  LDC.64 R8, c[0x0][0x228] ;  /* 0x00008a00ff087b82 */ /* 0x002e620000000a00 */
[----:B----4-:R-:W-:-:S06]  /*0190*/  UPRMT UR4, UR5, 0x654, UR4 ;  /* 0x0000065405047896 */ /* 0x010fcc0008000004 */
[----:B------:R-:W-:Y:S02]  /*01a0*/  LEA R16, R11, UR4, 0x2 ;  /* 0x000000040b107c11 */ /* 0x000fe4000f8e10ff */
[----:B------:R-:W-:Y:S02]  /*01b0*/  LEA R10, R10, UR4, 0x2 ;  /* 0x000000040a0a7c11 */ /* 0x000fe4000f8e10ff */
[----:B--2---:R-:W-:-:S05]  /*01c0*/  SEL R5, R12, RZ, !P1 ;  /* 0x000000ff0c057207 */ /* 0x004fca0004800000 */
[----:B------:R-:W-:-:S05]  /*01d0*/  FMUL R12, R5, R5 ;  /* 0x00000005050c7220 */ /* 0x000fca0000400000 */
[----:B------:R-:W-:-:S05]  /*01e0*/  FSEL R12, R12, RZ, !P1 ;  /* 0x000000ff0c0c7208 */ /* 0x000fca0004800000 */
[----:B------:R-:W2:Y:S02]  /*01f0*/  SHFL.BFLY PT, R13, R12, 0x4, 0x1f ;  /* 0x0c801f000c0d7f89 */ /* 0x000ea400000e0000 */
[----:B--2---:R-:W-:-:S05]  /*0200*/  FADD R13, R12, R13 ;  /* 0x0000000d0c0d7221 */ /* 0x004fca0000000000 */
[----:B------:R-:W2:Y:S02]  /*0210*/  SHFL.BFLY PT, R14, R13, 0x2, 0x1f ;  /* 0x0c401f000d0e7f89 */ /* 0x000ea400000e0000 */
[----:B--2---:R-:W-:-:S05]  /*0220*/  FADD R14, R13, R14 ;  /* 0x0000000e0d0e7221 */ /* 0x004fca0000000000 */
[----:B------:R-:W2:Y:S02]  /*0230*/  SHFL.BFLY PT, R7, R14, 0x1, 0x1f ;  /* 0x0c201f000e077f89 */ /* 0x000ea400000e0000 */
[----:B--2---:R-:W-:Y:S02]  /*0240*/  FADD R11, R14, R7 ;  /* 0x000000070e0b7221 */ /* 0x004fe40000000000 */
[----:B------:R-:W2:Y:S02]  /*0250*/  LDC.64 R6, c[0x0][0x210] ;  /* 0x00008400ff067b82 */ /* 0x000ea40000000a00 */
[----:B------:R-:W4:Y:S01]  /*0260*/  MUFU.SQRT R12, R11 ;  /* 0x0000000b000c7308 */ /* 0x000f220000002000 */
[----:B------:R-:W-:Y:S05]  /*0270*/  STS [R16], R11 ;  /* 0x0000000b10007388 */ /* 0x000fea0000000800 */
[----:B------:R-:W-:Y:S01]  /*0280*/  BAR.SYNC.DEFER_BLOCKING 0x0 ;  /* 0x0000000000007b1d */ /* 0x000fe20000010000 */
[----:B----4-:R-:W-:-:S02]  /*0290*/  FSETP.GT.AND P2, PT, R12, 8.50705917302346158658e+37, PT ;  /* 0x7e8000000c00780b */ /* 0x010fc40003f44000 */
[----:B------:R-:W-:Y:S01]  /*02a0*/  FSETP.GEU.AND P3, PT, R12, 1.175494350822287508e-38, PT ;  /* 0x008000000c00780b */ /* 0x000fe20003f6e000 */
[----:B--2---:R-:W-:-:S04]  /*02b0*/  IMAD.WIDE R2, R3, 0x4, R6 ;  /* 0x0000000403027825 */ /* 0x004fc800078e0206 */
[----:B-1----:R-:W-:-:S06]  /*02c0*/  IMAD.WIDE R6, R0, 0x4, R8 ;  /* 0x0000000400067825 */ /* 0x002fcc00078e0208 */
[----:B------:R-:W-:Y:S01]  /*02d0*/  @P2 FMUL R12, R12, 0.25 ;  /* 0x3e8000000c0c2820 */ /* 0x000fe20000400000 */
[----:B------:R-:W1:Y:S01]  /*02e0*/  LDS R10, [R10] ;  /* 0x000000000a0a7984 */ /* 0x000e620000000800 */
[----:B---3--:R-:W-:Y:S02]  /*02f0*/  @P2 FMUL R4, R4, 0.25 ;  /* 0x3e80000004042820 */ /* 0x008fe40000400000 */
[----:B------:R-:W-:Y:S02]  /*0300*/  @!P3 FMUL R12, R12, 16777216 ;  /* 0x4b8000000c0cb820 */ /* 0x000fe40000400000 */
[----:B------:R-:W-:Y:S02]  /*0310*/  @!P3 FMUL R4, R4, 16777216 ;  /* 0x4b8000000404b820 */ /* 0x000fe40000400000 */
[----:B------:R-:W2:Y:S02]  /*0320*/  MUFU.RCP R13, R12 ;  /* 0x0000000c000d7308 */ /* 0x000ea40000001000 */
[----:B--2---:R-:W-:-:S04]  /*0330*/  FMUL R4, R13, R4 ;  /* 0x000000040d047220 */ /* 0x004fc80000400000 */
[----:B------:R-:W-:Y:S02]  /*0340*/  FMUL R5, R5, R4 ;  /* 0x0000000405057220 */ /* 0x000fe40000400000 */
[----:B-1----:R-:W1:Y:S01]  /*0350*/  MUFU.SQRT R11, R10 ;  /* 0x0000000a000b7308 */ /* 0x002e620000002000 */
[----:B------:R-:W-:Y:S06]  /*0360*/  BAR.SYNC.DEFER_BLOCKING 0x0 ;  /* 0x0000000000007b1d */ /* 0x000fec0000010000 */
[----:B-1----:R1:W-:Y:S01]  /*0370*/  @P0 STG.E desc[UR6][R2.64], R11 ;  /* 0x0000000b02000986 */ /* 0x0023e2000c101906 */
[----:B------:R-:W-:Y:S05]  /*0380*/  @P1 EXIT ;  /* 0x000000000000194d */ /* 0x000fea0003800000 */
[----:B------:R-:W-:Y:S01]  /*0390*/  STG.E desc[UR6][R6.64], R5 ;  /* 0x0000000506007986 */ /* 0x000fe2000c101906 */
[----:B------:R-:W-:Y:S05]  /*03a0*/  EXIT ;  /* 0x000000000000794d */ /* 0x000fea0003800000 */
.L_x_0:
[----:B------:R-:W-:-:S00]  /*03b0*/  BRA `(.L_x_0) ;  /* 0xfffffffc00fc7947 */ /* 0x000fc0000383ffff */
[----:B------:R-:W-:-:S00]  /*03c0*/  NOP ;  /* 0x0000000000007918 */ /* 0x000fc00000000000 */
        /* <DEDUP_REMOVED lines=11> */
.L_x_1:


//--------------------- .nv.global.init           --------------------------
	.section	.nv.global.init,"aw",@progbits
.nv.global.init:
	.type		_$_str,@object
	.size		_$_str,(_$_str_$_2 - _$_str)
_$_str:
        /*0000*/ 	.byte	0x5f, 0x5f, 0x43, 0x55, 0x44, 0x41, 0x5f, 0x46, 0x54, 0x5a, 0x00
	.type		_$_str_$_2,@object
	.size		_$_str_$_2,(.L_1 - _$_str_$_2)
_$_str_$_2:
        /*000b*/ 	.byte	0x5f, 0x5f, 0x43, 0x55, 0x44, 0x41, 0x5f, 0x50, 0x52, 0x45, 0x43, 0x5f, 0x53, 0x51, 0x52, 0x54
        /*001b*/ 	.byte	0x00
.L_1:


//--------------------- .nv.shared.triton_per_fused__weight_norm_interface_18 --------------------------
	.section	.nv.shared.triton_per_fused__weight_norm_interface_18,"aw",@nobits
	.sectionflags	@""
	.align	16
	.zero		1024


//--------------------- .nv.constant0.triton_per_fused__weight_norm_interface_18 --------------------------
	.section	.nv.constant0.triton_per_fused__weight_norm_interface_18,"a",@progbits
	.sectionflags	@""
	.align	4
.nv.constant0.triton_per_fused__weight_norm_interface_18:
	.zero		568
